//
// Generated by NVIDIA NVVM Compiler
//
// Compiler Build ID: CL-36424714
// Cuda compilation tools, release 13.0, V13.0.88
// Based on NVVM 20.0.0
//

.version 9.0
.target sm_100
.address_size 64

	// .globl	_Z16histogram_kernelPjS_jj

.visible .entry _Z16histogram_kernelPjS_jj(
	.param .u64 .ptr .align 1 _Z16histogram_kernelPjS_jj_param_0,
	.param .u64 .ptr .align 1 _Z16histogram_kernelPjS_jj_param_1,
	.param .u32 _Z16histogram_kernelPjS_jj_param_2,
	.param .u32 _Z16histogram_kernelPjS_jj_param_3
)
{
	.reg .pred 	%p<2>;
	.reg .b32 	%r<9>;
	.reg .b64 	%rd<9>;

	ld.param.u64 	%rd1, [_Z16histogram_kernelPjS_jj_param_0];
	ld.param.u64 	%rd2, [_Z16histogram_kernelPjS_jj_param_1];
	ld.param.u32 	%r2, [_Z16histogram_kernelPjS_jj_param_2];
	mov.u32 	%r3, %ctaid.x;
	mov.u32 	%r4, %ntid.x;
	mov.u32 	%r5, %tid.x;
	mad.lo.s32 	%r1, %r3, %r4, %r5;
	setp.ge.u32 	%p1, %r1, %r2;
	@%p1 bra 	$L__BB0_2;
	cvta.to.global.u64 	%rd3, %rd1;
	cvta.to.global.u64 	%rd4, %rd2;
	mul.wide.s32 	%rd5, %r1, 4;
	add.s64 	%rd6, %rd3, %rd5;
	ld.global.u32 	%r6, [%rd6];
	mul.wide.u32 	%rd7, %r6, 4;
	add.s64 	%rd8, %rd4, %rd7;
	ld.global.u32 	%r7, [%rd8];
	add.s32 	%r8, %r7, 1;
	st.global.u32 	[%rd8], %r8;
$L__BB0_2:
	ret;

}
	// .globl	_Z14convert_kernelPjj
.visible .entry _Z14convert_kernelPjj(
	.param .u64 .ptr .align 1 _Z14convert_kernelPjj_param_0,
	.param .u32 _Z14convert_kernelPjj_param_1
)
{
	.reg .pred 	%p<3>;
	.reg .b32 	%r<8>;
	.reg .b64 	%rd<5>;

	ld.param.u64 	%rd2, [_Z14convert_kernelPjj_param_0];
	ld.param.u32 	%r2, [_Z14convert_kernelPjj_param_1];
	mov.u32 	%r3, %ctaid.x;
	mov.u32 	%r4, %ntid.x;
	mov.u32 	%r5, %tid.x;
	mad.lo.s32 	%r1, %r3, %r4, %r5;
	setp.ge.u32 	%p1, %r1, %r2;
	@%p1 bra 	$L__BB1_3;
	cvta.to.global.u64 	%rd3, %rd2;
	mul.wide.s32 	%rd4, %r1, 4;
	add.s64 	%rd1, %rd3, %rd4;
	ld.global.u32 	%r6, [%rd1];
	setp.lt.u32 	%p2, %r6, 128;
	@%p2 bra 	$L__BB1_3;
	mov.b32 	%r7, 127;
	st.global.u32 	[%rd1], %r7;
$L__BB1_3:
	ret;

}


// ===== COMPILED SASS (sm_100) =====

	.target	sm_100

	.elftype	@"ET_EXEC"


//--------------------- .note.nv.tkinfo           --------------------------
	.section	.note.nv.tkinfo,"",@"SHT_NOTE"
	.sectionflags	@"SHF_NOTE_NV_TKINFO"
	.tkinfo
        /*0018*/ 	.word	0x00000002
        /*0030*/ 	.string	""
        /*0030*/ 	.string	"ptxas"
        /*0030*/ 	.string	"Cuda compilation tools, release 13.0, V13.0.88"
        /*0030*/ 	.string	"Build cuda_13.0.r13.0/compiler.36424714_0"
        /*0030*/ 	.string	"-arch sm_100 -m 64 "



//--------------------- .note.nv.cuinfo           --------------------------
	.section	.note.nv.cuinfo,"",@"SHT_NOTE"
	.sectionflags	@"SHF_NOTE_NV_CUINFO"
        /*0018*/ 	.short	0x0002
        /*001a*/ 	.short	0x0064
        /*001c*/ 	.short	0x0082
	.zero		2


//--------------------- .nv.info                  --------------------------
	.section	.nv.info,"",@"SHT_CUDA_INFO"
	.align	4


	//----- nvinfo : EIATTR_REGCOUNT
	.align		4
        /*0000*/ 	.byte	0x04, 0x2f
        /*0002*/ 	.short	(.L_1 - .L_0)
	.align		4
.L_0:
        /*0004*/ 	.word	index@(_Z16histogram_kernelPjS_jj)
        /*0008*/ 	.word	0x0000000a


	//----- nvinfo : EIATTR_FRAME_SIZE
	.align		4
.L_1:
        /*000c*/ 	.byte	0x04, 0x11
        /*000e*/ 	.short	(.L_3 - .L_2)
	.align		4
.L_2:
        /*0010*/ 	.word	index@(_Z16histogram_kernelPjS_jj)
        /*0014*/ 	.word	0x00000000


	//----- nvinfo : EIATTR_REGCOUNT
	.align		4
.L_3:
        /*0018*/ 	.byte	0x04, 0x2f
        /*001a*/ 	.short	(.L_5 - .L_4)
	.align		4
.L_4:
        /*001c*/ 	.word	index@(_Z14convert_kernelPjj)
        /*0020*/ 	.word	0x00000008


	//----- nvinfo : EIATTR_FRAME_SIZE
	.align		4
.L_5:
        /*0024*/ 	.byte	0x04, 0x11
        /*0026*/ 	.short	(.L_7 - .L_6)
	.align		4
.L_6:
        /*0028*/ 	.word	index@(_Z14convert_kernelPjj)
        /*002c*/ 	.word	0x00000000


	//----- nvinfo : EIATTR_MIN_STACK_SIZE
	.align		4
.L_7:
        /*0030*/ 	.byte	0x04, 0x12
        /*0032*/ 	.short	(.L_9 - .L_8)
	.align		4
.L_8:
        /*0034*/ 	.word	index@(_Z14convert_kernelPjj)
        /*0038*/ 	.word	0x00000000


	//----- nvinfo : EIATTR_MIN_STACK_SIZE
	.align		4
.L_9:
        /*003c*/ 	.byte	0x04, 0x12
        /*003e*/ 	.short	(.L_11 - .L_10)
	.align		4
.L_10:
        /*0040*/ 	.word	index@(_Z16histogram_kernelPjS_jj)
        /*0044*/ 	.word	0x00000000
.L_11:


//--------------------- .nv.compat                --------------------------
	.section	.nv.compat,"",@"SHT_CUDA_COMPAT_INFO"
	.align	4
        /*0000*/ 	.byte	0x02, 0x09, 0x00, 0x00, 0x02, 0x02, 0x01, 0x00, 0x02, 0x05, 0x05, 0x00, 0x03, 0x07, 0x01, 0x01
        /*0010*/ 	.byte	0x02, 0x03, 0x00, 0x00, 0x02, 0x06, 0x01, 0x00, 0x04, 0x0b, 0x08, 0x00, 0x09, 0x00, 0x00, 0x00
        /*0020*/ 	.byte	0x00, 0x00, 0x00, 0x00


//--------------------- .nv.info._Z14convert_kernelPjj --------------------------
	.section	.nv.info._Z14convert_kernelPjj,"",@"SHT_CUDA_INFO"
	.sectionflags	@""
	.align	4


	//----- nvinfo : EIATTR_CUDA_API_VERSION
	.align		4
        /*0000*/ 	.byte	0x04, 0x37
        /*0002*/ 	.short	(.L_13 - .L_12)
.L_12:
        /*0004*/ 	.word	0x00000082


	//----- nvinfo : EIATTR_KPARAM_INFO
	.align		4
.L_13:
        /*0008*/ 	.byte	0x04, 0x17
        /*000a*/ 	.short	(.L_15 - .L_14)
.L_14:
        /*000c*/ 	.word	0x00000000
        /*0010*/ 	.short	0x0001
        /*0012*/ 	.short	0x0008
        /*0014*/ 	.byte	0x00, 0xf0, 0x11, 0x00


	//----- nvinfo : EIATTR_KPARAM_INFO
	.align		4
.L_15:
        /*0018*/ 	.byte	0x04, 0x17
        /*001a*/ 	.short	(.L_17 - .L_16)
.L_16:
        /*001c*/ 	.word	0x00000000
        /*0020*/ 	.short	0x0000
        /*0022*/ 	.short	0x0000
        /*0024*/ 	.byte	0x00, 0xf5, 0x21, 0x00


	//----- nvinfo : EIATTR_SPARSE_MMA_MASK
	.align		4
.L_17:
        /*0028*/ 	.byte	0x03, 0x50
        /*002a*/ 	.short	0x0000


	//----- nvinfo : EIATTR_MAXREG_COUNT
	.align		4
        /*002c*/ 	.byte	0x03, 0x1b
        /*002e*/ 	.short	0x00ff


	//----- nvinfo : EIATTR_MERCURY_ISA_VERSION
	.align		4
        /*0030*/ 	.byte	0x03, 0x5f
        /*0032*/ 	.short	0x0101


	//----- nvinfo : EIATTR_VRC_CTA_INIT_COUNT
	.align		4
        /*0034*/ 	.byte	0x02, 0x4a
	.zero		1
	.zero		1


	//----- nvinfo : EIATTR_EXIT_INSTR_OFFSETS
	.align		4
        /*0038*/ 	.byte	0x04, 0x1c
        /*003a*/ 	.short	(.L_19 - .L_18)


	//   ....[0]....
.L_18:
        /*003c*/ 	.word	0x00000070


	//   ....[1]....
        /*0040*/ 	.word	0x000000d0


	//   ....[2]....
        /*0044*/ 	.word	0x00000100


	//----- nvinfo : EIATTR_CBANK_PARAM_SIZE
	.align		4
.L_19:
        /*0048*/ 	.byte	0x03, 0x19
        /*004a*/ 	.short	0x000c


	//----- nvinfo : EIATTR_PARAM_CBANK
	.align		4
        /*004c*/ 	.byte	0x04, 0x0a
        /*004e*/ 	.short	(.L_21 - .L_20)
	.align		4
.L_20:
        /*0050*/ 	.word	index@(.nv.constant0._Z14convert_kernelPjj)
        /*0054*/ 	.short	0x0380
        /*0056*/ 	.short	0x000c


	//----- nvinfo : EIATTR_SW_WAR
	.align		4
.L_21:
        /*0058*/ 	.byte	0x04, 0x36
        /*005a*/ 	.short	(.L_23 - .L_22)
.L_22:
        /*005c*/ 	.word	0x00000008
.L_23:


//--------------------- .nv.info._Z16histogram_kernelPjS_jj --------------------------
	.section	.nv.info._Z16histogram_kernelPjS_jj,"",@"SHT_CUDA_INFO"
	.sectionflags	@""
	.align	4


	//----- nvinfo : EIATTR_CUDA_API_VERSION
	.align		4
        /*0000*/ 	.byte	0x04, 0x37
        /*0002*/ 	.short	(.L_25 - .L_24)
.L_24:
        /*0004*/ 	.word	0x00000082


	//----- nvinfo : EIATTR_KPARAM_INFO
	.align		4
.L_25:
        /*0008*/ 	.byte	0x04, 0x17
        /*000a*/ 	.short	(.L_27 - .L_26)
.L_26:
        /*000c*/ 	.word	0x00000000
        /*0010*/ 	.short	0x0003
        /*0012*/ 	.short	0x0014
        /*0014*/ 	.byte	0x00, 0xf0, 0x11, 0x00


	//----- nvinfo : EIATTR_KPARAM_INFO
	.align		4
.L_27:
        /*0018*/ 	.byte	0x04, 0x17
        /*001a*/ 	.short	(.L_29 - .L_28)
.L_28:
        /*001c*/ 	.word	0x00000000
        /*0020*/ 	.short	0x0002
        /*0022*/ 	.short	0x0010
        /*0024*/ 	.byte	0x00, 0xf0, 0x11, 0x00


	//----- nvinfo : EIATTR_KPARAM_INFO
	.align		4
.L_29:
        /*0028*/ 	.byte	0x04, 0x17
        /*002a*/ 	.short	(.L_31 - .L_30)
.L_30:
        /*002c*/ 	.word	0x00000000
        /*0030*/ 	.short	0x0001
        /*0032*/ 	.short	0x0008
        /*0034*/ 	.byte	0x00, 0xf5, 0x21, 0x00


	//----- nvinfo : EIATTR_KPARAM_INFO
	.align		4
.L_31:
        /*0038*/ 	.byte	0x04, 0x17
        /*003a*/ 	.short	(.L_33 - .L_32)
.L_32:
        /*003c*/ 	.word	0x00000000
        /*0040*/ 	.short	0x0000
        /*0042*/ 	.short	0x0000
        /*0044*/ 	.byte	0x00, 0xf5, 0x21, 0x00


	//----- nvinfo : EIATTR_SPARSE_MMA_MASK
	.align		4
.L_33:
        /*0048*/ 	.byte	0x03, 0x50
        /*004a*/ 	.short	0x0000


	//----- nvinfo : EIATTR_MAXREG_COUNT
	.align		4
        /*004c*/ 	.byte	0x03, 0x1b
        /*004e*/ 	.short	0x00ff


	//----- nvinfo : EIATTR_MERCURY_ISA_VERSION
	.align		4
        /*0050*/ 	.byte	0x03, 0x5f
        /*0052*/ 	.short	0x0101


	//----- nvinfo : EIATTR_VRC_CTA_INIT_COUNT
	.align		4
        /*0054*/ 	.byte	0x02, 0x4a
	.zero		1
	.zero		1


	//----- nvinfo : EIATTR_EXIT_INSTR_OFFSETS
	.align		4
        /*0058*/ 	.byte	0x04, 0x1c
        /*005a*/ 	.short	(.L_35 - .L_34)


	//   ....[0]....
.L_34:
        /*005c*/ 	.word	0x00000070


	//   ....[1]....
        /*0060*/ 	.word	0x00000110


	//----- nvinfo : EIATTR_CBANK_PARAM_SIZE
	.align		4
.L_35:
        /*0064*/ 	.byte	0x03, 0x19
        /*0066*/ 	.short	0x0018


	//----- nvinfo : EIATTR_PARAM_CBANK
	.align		4
        /*0068*/ 	.byte	0x04, 0x0a
        /*006a*/ 	.short	(.L_37 - .L_36)
	.align		4
.L_36:
        /*006c*/ 	.word	index@(.nv.constant0._Z16histogram_kernelPjS_jj)
        /*0070*/ 	.short	0x0380
        /*0072*/ 	.short	0x0018


	//----- nvinfo : EIATTR_SW_WAR
	.align		4
.L_37:
        /*0074*/ 	.byte	0x04, 0x36
        /*0076*/ 	.short	(.L_39 - .L_38)
.L_38:
        /*0078*/ 	.word	0x00000008
.L_39:


//--------------------- .nv.callgraph             --------------------------
	.section	.nv.callgraph,"",@"SHT_CUDA_CALLGRAPH"
	.align	4
	.sectionentsize	8
	.align		4
        /*0000*/ 	.word	0x00000000
	.align		4
        /*0004*/ 	.word	0xffffffff
	.align		4
        /*0008*/ 	.word	0x00000000
	.align		4
        /*000c*/ 	.word	0xfffffffe
	.align		4
        /*0010*/ 	.word	0x00000000
	.align		4
        /*0014*/ 	.word	0xfffffffd
	.align		4
        /*0018*/ 	.word	0x00000000
	.align		4
        /*001c*/ 	.word	0xfffffffc


//--------------------- .text._Z14convert_kernelPjj --------------------------
	.section	.text._Z14convert_kernelPjj,"ax",@progbits
	.align	128
        .global         _Z14convert_kernelPjj
        .type           _Z14convert_kernelPjj,@function
        .size           _Z14convert_kernelPjj,(.L_x_2 - _Z14convert_kernelPjj)
        .other          _Z14convert_kernelPjj,@"STO_CUDA_ENTRY STV_DEFAULT"
_Z14convert_kernelPjj:
.text._Z14convert_kernelPjj:
[----:B------:R-:W-:Y:S01]  /*0000*/  LDC R1, c[0x0][0x37c] ;  /* 0x0000df00ff017b82 */ /* 0x000fe20000000800 */
[----:B------:R-:W0:Y:S07]  /*0010*/  S2R R0, SR_TID.X ;  /* 0x0000000000007919 */ /* 0x000e2e0000002100 */
[----:B------:R-:W0:Y:S01]  /*0020*/  S2UR UR4, SR_CTAID.X ;  /* 0x00000000000479c3 */ /* 0x000e220000002500 */
[----:B------:R-:W1:Y:S07]  /*0030*/  LDCU UR5, c[0x0][0x388] ;  /* 0x00007100ff0577ac */ /* 0x000e6e0008000800 */
[----:B------:R-:W0:Y:S02]  /*0040*/  LDC R5, c[0x0][0x360] ;  /* 0x0000d800ff057b82 */ /* 0x000e240000000800 */
[----:B0-----:R-:W-:-:S05]  /*0050*/  IMAD R5, R5, UR4, R0 ;  /* 0x0000000405057c24 */ /* 0x001fca000f8e0200 */
[----:B-1----:R-:W-:-:S13]  /*0060*/  ISETP.GE.U32.AND P0, PT, R5, UR5, PT ;  /* 0x0000000505007c0c */ /* 0x002fda000bf06070 */
[----:B------:R-:W-:Y:S05]  /*0070*/  @P0 EXIT ;  /* 0x000000000000094d */ /* 0x000fea0003800000 */
[----:B------:R-:W0:Y:S01]  /*0080*/  LDC.64 R2, c[0x0][0x380] ;  /* 0x0000e000ff027b82 */ /* 0x000e220000000a00 */
[----:B------:R-:W1:Y:S01]  /*0090*/  LDCU.64 UR4, c[0x0][0x358] ;  /* 0x00006b00ff0477ac */ /* 0x000e620008000a00 */
[----:B0-----:R-:W-:-:S05]  /*00a0*/  IMAD.WIDE R2, R5, 0x4, R2 ;  /* 0x0000000405027825 */ /* 0x001fca00078e0202 */
[----:B-1----:R-:W2:Y:S02]  /*00b0*/  LDG.E R0, desc[UR4][R2.64] ;  /* 0x0000000402007981 */ /* 0x002ea4000c1e1900 */
[----:B--2---:R-:W-:-:S13]  /*00c0*/  ISETP.GE.U32.AND P0, PT, R0, 0x80, PT ;  /* 0x000000800000780c */ /* 0x004fda0003f06070 */
[----:B------:R-:W-:Y:S05]  /*00d0*/  @!P0 EXIT ;  /* 0x000000000000894d */ /* 0x000fea0003800000 */
[----:B------:R-:W-:-:S05]  /*00e0*/  HFMA2 R5, -RZ, RZ, 0, 7.569789886474609375e-06 ;  /* 0x0000007fff057431 */ /* 0x000fca00000001ff */
[----:B------:R-:W-:Y:S01]  /*00f0*/  STG.E desc[UR4][R2.64], R5 ;  /* 0x0000000502007986 */ /* 0x000fe2000c101904 */
[----:B------:R-:W-:Y:S05]  /*0100*/  EXIT ;  /* 0x000000000000794d */ /* 0x000fea0003800000 */
.L_x_0:
[----:B------:R-:W-:-:S00]  /*0110*/  BRA `(.L_x_0) ;  /* 0xfffffffc00fc7947 */ /* 0x000fc0000383ffff */
[----:B------:R-:W-:-:S00]  /*0120*/  NOP ;  /* 0x0000000000007918 */ /* 0x000fc00000000000 */
        /* <DEDUP_REMOVED lines=13> */
.L_x_2:


//--------------------- .text._Z16histogram_kernelPjS_jj --------------------------
	.section	.text._Z16histogram_kernelPjS_jj,"ax",@progbits
	.align	128
        .global         _Z16histogram_kernelPjS_jj
        .type           _Z16histogram_kernelPjS_jj,@function
        .size           _Z16histogram_kernelPjS_jj,(.L_x_3 - _Z16histogram_kernelPjS_jj)
        .other          _Z16histogram_kernelPjS_jj,@"STO_CUDA_ENTRY STV_DEFAULT"
_Z16histogram_kernelPjS_jj:
.text._Z16histogram_kernelPjS_jj:
        /* <DEDUP_REMOVED lines=10> */
[----:B0-----:R-:W-:-:S06]  /*00a0*/  IMAD.WIDE R2, R5, 0x4, R2 ;  /* 0x0000000405027825 */ /* 0x001fcc00078e0202 */
[----:B------:R-:W0:Y:S01]  /*00b0*/  LDC.64 R4, c[0x0][0x388] ;  /* 0x0000e200ff047b82 */ /* 0x000e220000000a00 */
[----:B-1----:R-:W0:Y:S02]  /*00c0*/  LDG.E R3, desc[UR4][R2.64] ;  /* 0x0000000402037981 */ /* 0x002e24000c1e1900 */
[----:B0-----:R-:W-:-:S05]  /*00d0*/  IMAD.WIDE.U32 R4, R3, 0x4, R4 ;  /* 0x0000000403047825 */ /* 0x001fca00078e0004 */
[----:B------:R-:W2:Y:S02]  /*00e0*/  LDG.E R0, desc[UR4][R4.64] ;  /* 0x0000000404007981 */ /* 0x000ea4000c1e1900 */
[----:B--2---:R-:W-:-:S05]  /*00f0*/  IADD3 R7, PT, PT, R0, 0x1, RZ ;  /* 0x0000000100077810 */ /* 0x004fca0007ffe0ff */
[----:B------:R-:W-:Y:S01]  /*0100*/  STG.E desc[UR4][R4.64], R7 ;  /* 0x0000000704007986 */ /* 0x000fe2000c101904 */
[----:B------:R-:W-:Y:S05]  /*0110*/  EXIT ;  /* 0x000000000000794d */ /* 0x000fea0003800000 */
.L_x_1:
        /* <DEDUP_REMOVED lines=14> */
.L_x_3:


//--------------------- .nv.shared.reserved.0     --------------------------
	.section	.nv.shared.reserved.0,"aw",@nobits
	.weak		__nv_reservedSMEM_offset_0_alias
	.size		__nv_reservedSMEM_offset_0_alias, 0, 64
	.other		__nv_reservedSMEM_offset_0_alias,@"STO_CUDA_RESERVED_SHARED STV_DEFAULT"
__nv_reservedSMEM_offset_0_alias:
	.zero		0
	.zero		64


//--------------------- .nv.constant0._Z14convert_kernelPjj --------------------------
	.section	.nv.constant0._Z14convert_kernelPjj,"a",@progbits
	.sectionflags	@""
	.align	4
.nv.constant0._Z14convert_kernelPjj:
	.zero		908


//--------------------- .nv.constant0._Z16histogram_kernelPjS_jj --------------------------
	.section	.nv.constant0._Z16histogram_kernelPjS_jj,"a",@progbits
	.sectionflags	@""
	.align	4
.nv.constant0._Z16histogram_kernelPjS_jj:
	.zero		920


//--------------------- SYMBOLS --------------------------

	.type		.nv.reservedSmem.offset0,@object
	.size		.nv.reservedSmem.offset0,0x4
